//
// Generated by NVIDIA NVVM Compiler
//
// Compiler Build ID: CL-36424714
// Cuda compilation tools, release 13.0, V13.0.88
// Based on NVVM 20.0.0
//

.version 9.0
.target sm_100
.address_size 64

	// .globl	_Z4loopv
.extern .func  (.param .b32 func_retval0) vprintf
(
	.param .b64 vprintf_param_0,
	.param .b64 vprintf_param_1
)
;
.global .align 1 .b8 $str[29] = {84, 104, 105, 115, 32, 105, 115, 32, 105, 116, 101, 114, 97, 116, 105, 111, 110, 32, 110, 117, 109, 98, 101, 114, 32, 37, 100, 10};

.visible .entry _Z4loopv()
{
	.local .align 8 .b8 	__local_depot0[8];
	.reg .b64 	%SP;
	.reg .b64 	%SPL;
	.reg .b32 	%r<7>;
	.reg .b64 	%rd<5>;

	mov.u64 	%SPL, __local_depot0;
	cvta.local.u64 	%SP, %SPL;
	add.u64 	%rd1, %SP, 0;
	add.u64 	%rd2, %SPL, 0;
	mov.u32 	%r1, %tid.x;
	mov.u32 	%r2, %ctaid.x;
	mov.u32 	%r3, %ntid.x;
	mad.lo.s32 	%r4, %r2, %r3, %r1;
	st.local.u32 	[%rd2], %r4;
	mov.u64 	%rd3, $str;
	cvta.global.u64 	%rd4, %rd3;
	{ // callseq 0, 0
	.param .b64 param0;
	st.param.b64 	[param0], %rd4;
	.param .b64 param1;
	st.param.b64 	[param1], %rd1;
	.param .b32 retval0;
	call.uni (retval0), 
	vprintf, 
	(
	param0, 
	param1
	);
	ld.param.b32 	%r5, [retval0];
	} // callseq 0
	ret;

}


// ===== COMPILED SASS (sm_100) =====

	.target	sm_100

	.elftype	@"ET_EXEC"


//--------------------- .note.nv.tkinfo           --------------------------
	.section	.note.nv.tkinfo,"",@"SHT_NOTE"
	.sectionflags	@"SHF_NOTE_NV_TKINFO"
	.tkinfo
        /*0018*/ 	.word	0x00000002
        /*0030*/ 	.string	""
        /*0030*/ 	.string	"ptxas"
        /*0030*/ 	.string	"Cuda compilation tools, release 13.0, V13.0.88"
        /*0030*/ 	.string	"Build cuda_13.0.r13.0/compiler.36424714_0"
        /*0030*/ 	.string	"-arch sm_100 -m 64 "



//--------------------- .note.nv.cuinfo           --------------------------
	.section	.note.nv.cuinfo,"",@"SHT_NOTE"
	.sectionflags	@"SHF_NOTE_NV_CUINFO"
        /*0018*/ 	.short	0x0002
        /*001a*/ 	.short	0x0064
        /*001c*/ 	.short	0x0082
	.zero		2


//--------------------- .nv.info                  --------------------------
	.section	.nv.info,"",@"SHT_CUDA_INFO"
	.align	4


	//----- nvinfo : EIATTR_REGCOUNT
	.align		4
        /*0000*/ 	.byte	0x04, 0x2f
        /*0002*/ 	.short	(.L_2 - .L_1)
	.align		4
.L_1:
        /*0004*/ 	.word	index@(_Z4loopv)
        /*0008*/ 	.word	0x00000018


	//----- nvinfo : EIATTR_FRAME_SIZE
	.align		4
.L_2:
        /*000c*/ 	.byte	0x04, 0x11
        /*000e*/ 	.short	(.L_4 - .L_3)
	.align		4
.L_3:
        /*0010*/ 	.word	index@(_Z4loopv)
        /*0014*/ 	.word	0x00000008


	//----- nvinfo : EIATTR_MIN_STACK_SIZE
	.align		4
.L_4:
        /*0018*/ 	.byte	0x04, 0x12
        /*001a*/ 	.short	(.L_6 - .L_5)
	.align		4
.L_5:
        /*001c*/ 	.word	index@(_Z4loopv)
        /*0020*/ 	.word	0x00000008
.L_6:


//--------------------- .nv.compat                --------------------------
	.section	.nv.compat,"",@"SHT_CUDA_COMPAT_INFO"
	.align	4
        /*0000*/ 	.byte	0x02, 0x09, 0x00, 0x00, 0x02, 0x02, 0x01, 0x00, 0x02, 0x05, 0x05, 0x00, 0x03, 0x07, 0x01, 0x01
        /*0010*/ 	.byte	0x02, 0x03, 0x00, 0x00, 0x02, 0x06, 0x01, 0x00, 0x04, 0x0b, 0x08, 0x00, 0x09, 0x00, 0x00, 0x00
        /*0020*/ 	.byte	0x00, 0x00, 0x00, 0x00


//--------------------- .nv.info._Z4loopv         --------------------------
	.section	.nv.info._Z4loopv,"",@"SHT_CUDA_INFO"
	.sectionflags	@""
	.align	4


	//----- nvinfo : EIATTR_CUDA_API_VERSION
	.align		4
        /*0000*/ 	.byte	0x04, 0x37
        /*0002*/ 	.short	(.L_8 - .L_7)
.L_7:
        /*0004*/ 	.word	0x00000082


	//----- nvinfo : EIATTR_SPARSE_MMA_MASK
	.align		4
.L_8:
        /*0008*/ 	.byte	0x03, 0x50
        /*000a*/ 	.short	0x0000


	//----- nvinfo : EIATTR_MAXREG_COUNT
	.align		4
        /*000c*/ 	.byte	0x03, 0x1b
        /*000e*/ 	.short	0x00ff


	//----- nvinfo : EIATTR_EXTERNS
	.align		4
        /*0010*/ 	.byte	0x04, 0x0f
        /*0012*/ 	.short	(.L_10 - .L_9)


	//   ....[0]....
	.align		4
.L_9:
        /*0014*/ 	.word	index@(vprintf)


	//----- nvinfo : EIATTR_MERCURY_ISA_VERSION
	.align		4
.L_10:
        /*0018*/ 	.byte	0x03, 0x5f
        /*001a*/ 	.short	0x0101


	//----- nvinfo : EIATTR_VRC_CTA_INIT_COUNT
	.align		4
        /*001c*/ 	.byte	0x02, 0x4a
	.zero		1
	.zero		1


	//----- nvinfo : EIATTR_SYSCALL_OFFSETS
	.align		4
        /*0020*/ 	.byte	0x04, 0x46
        /*0022*/ 	.short	(.L_12 - .L_11)


	//   ....[0]....
.L_11:
        /*0024*/ 	.word	0x00000110


	//----- nvinfo : EIATTR_EXIT_INSTR_OFFSETS
	.align		4
.L_12:
        /*0028*/ 	.byte	0x04, 0x1c
        /*002a*/ 	.short	(.L_14 - .L_13)


	//   ....[0]....
.L_13:
        /*002c*/ 	.word	0x00000120


	//----- nvinfo : EIATTR_SW_WAR
	.align		4
.L_14:
        /*0030*/ 	.byte	0x04, 0x36
        /*0032*/ 	.short	(.L_16 - .L_15)
.L_15:
        /*0034*/ 	.word	0x00000008
.L_16:


//--------------------- .nv.callgraph             --------------------------
	.section	.nv.callgraph,"",@"SHT_CUDA_CALLGRAPH"
	.align	4
	.sectionentsize	8
	.align		4
        /*0000*/ 	.word	0x00000000
	.align		4
        /*0004*/ 	.word	0xffffffff
	.align		4
        /*0008*/ 	.word	index@(_Z4loopv)
	.align		4
        /*000c*/ 	.word	index@(vprintf)
	.align		4
        /*0010*/ 	.word	0x00000000
	.align		4
        /*0014*/ 	.word	0xfffffffe
	.align		4
        /*0018*/ 	.word	0x00000000
	.align		4
        /*001c*/ 	.word	0xfffffffd
	.align		4
        /*0020*/ 	.word	0x00000000
	.align		4
        /*0024*/ 	.word	0xfffffffc


//--------------------- .nv.constant4             --------------------------
	.section	.nv.constant4,"a",@progbits
	.align	8
	.align		8
.nv.constant4:
        /*0000*/ 	.dword	vprintf
	.align		8
        /*0008*/ 	.dword	$str


//--------------------- .text._Z4loopv            --------------------------
	.section	.text._Z4loopv,"ax",@progbits
	.align	128
        .global         _Z4loopv
        .type           _Z4loopv,@function
        .size           _Z4loopv,(.L_x_2 - _Z4loopv)
        .other          _Z4loopv,@"STO_CUDA_ENTRY STV_DEFAULT"
_Z4loopv:
.text._Z4loopv:
[----:B------:R-:W0:Y:S01]  /*0000*/  LDC R1, c[0x0][0x37c] ;  /* 0x0000df00ff017b82 */ /* 0x000e220000000800 */
[----:B------:R-:W1:Y:S01]  /*0010*/  S2R R0, SR_TID.X ;  /* 0x0000000000007919 */ /* 0x000e620000002100 */
[----:B------:R-:W2:Y:S06]  /*0020*/  LDCU UR5, c[0x0][0x2fc] ;  /* 0x00005f80ff0577ac */ /* 0x000eac0008000800 */
[----:B------:R-:W1:Y:S01]  /*0030*/  S2UR UR6, SR_CTAID.X ;  /* 0x00000000000679c3 */ /* 0x000e620000002500 */
[----:B------:R-:W-:Y:S01]  /*0040*/  MOV R2, 0x0 ;  /* 0x0000000000027802 */ /* 0x000fe20000000f00 */
[----:B0-----:R-:W-:Y:S01]  /*0050*/  VIADD R1, R1, 0xfffffff8 ;  /* 0xfffffff801017836 */ /* 0x001fe20000000000 */
[----:B------:R-:W0:Y:S05]  /*0060*/  LDCU UR4, c[0x0][0x2f8] ;  /* 0x00005f00ff0477ac */ /* 0x000e2a0008000800 */
[----:B------:R-:W1:Y:S01]  /*0070*/  LDC R3, c[0x0][0x360] ;  /* 0x0000d800ff037b82 */ /* 0x000e620000000800 */
[----:B0-----:R-:W-:-:S05]  /*0080*/  IADD3 R6, P0, PT, R1, UR4, RZ ;  /* 0x0000000401067c10 */ /* 0x001fca000ff1e0ff */
[----:B--2---:R-:W-:Y:S02]  /*0090*/  IMAD.X R7, RZ, RZ, UR5, P0 ;  /* 0x00000005ff077e24 */ /* 0x004fe400080e06ff */
[----:B-1----:R-:W-:Y:S01]  /*00a0*/  IMAD R0, R3, UR6, R0 ;  /* 0x0000000603007c24 */ /* 0x002fe2000f8e0200 */
[----:B------:R-:W0:Y:S01]  /*00b0*/  LDCU.64 UR6, c[0x4][0x8] ;  /* 0x01000100ff0677ac */ /* 0x000e220008000a00 */
[----:B------:R-:W1:Y:S03]  /*00c0*/  LDC.64 R2, c[0x4][R2] ;  /* 0x0100000002027b82 */ /* 0x000e660000000a00 */
[----:B------:R2:W-:Y:S01]  /*00d0*/  STL [R1], R0 ;  /* 0x0000000001007387 */ /* 0x0005e20000100800 */
[----:B0-----:R-:W-:Y:S01]  /*00e0*/  IMAD.U32 R4, RZ, RZ, UR6 ;  /* 0x00000006ff047e24 */ /* 0x001fe2000f8e00ff */
[----:B--2---:R-:W-:-:S07]  /*00f0*/  MOV R5, UR7 ;  /* 0x0000000700057c02 */ /* 0x004fce0008000f00 */
[----:B------:R-:W-:-:S07]  /*0100*/  LEPC R20, `(.L_x_0) ;  /* 0x000000001014794e */ /* 0x000fce0000000000 */
[----:B-1----:R-:W-:Y:S05]  /*0110*/  CALL.ABS.NOINC R2 ;  /* 0x0000000002007343 */ /* 0x002fea0003c00000 */
.L_x_0:
[----:B------:R-:W-:Y:S05]  /*0120*/  EXIT ;  /* 0x000000000000794d */ /* 0x000fea0003800000 */
.L_x_1:
[----:B------:R-:W-:-:S00]  /*0130*/  BRA `(.L_x_1) ;  /* 0xfffffffc00fc7947 */ /* 0x000fc0000383ffff */
[----:B------:R-:W-:-:S00]  /*0140*/  NOP ;  /* 0x0000000000007918 */ /* 0x000fc00000000000 */
        /* <DEDUP_REMOVED lines=11> */
.L_x_2:


//--------------------- .nv.global.init           --------------------------
	.section	.nv.global.init,"aw",@progbits
.nv.global.init:
	.type		$str,@object
	.size		$str,(.L_0 - $str)
$str:
        /*0000*/ 	.byte	0x54, 0x68, 0x69, 0x73, 0x20, 0x69, 0x73, 0x20, 0x69, 0x74, 0x65, 0x72, 0x61, 0x74, 0x69, 0x6f
        /*0010*/ 	.byte	0x6e, 0x20, 0x6e, 0x75, 0x6d, 0x62, 0x65, 0x72, 0x20, 0x25, 0x64, 0x0a, 0x00
.L_0:


//--------------------- .nv.shared.reserved.0     --------------------------
	.section	.nv.shared.reserved.0,"aw",@nobits
	.weak		__nv_reservedSMEM_offset_0_alias
	.size		__nv_reservedSMEM_offset_0_alias, 0, 64
	.other		__nv_reservedSMEM_offset_0_alias,@"STO_CUDA_RESERVED_SHARED STV_DEFAULT"
__nv_reservedSMEM_offset_0_alias:
	.zero		0
	.zero		64


//--------------------- .nv.constant0._Z4loopv    --------------------------
	.section	.nv.constant0._Z4loopv,"a",@progbits
	.sectionflags	@""
	.align	4
.nv.constant0._Z4loopv:
	.zero		896


//--------------------- SYMBOLS --------------------------

	.type		.nv.reservedSmem.offset0,@object
	.size		.nv.reservedSmem.offset0,0x4
	.type		vprintf,@function
